	.headerflags	@"EF_CUDA_TEXMODE_UNIFIED EF_CUDA_64BIT_ADDRESS EF_CUDA_ACCELERATORS EF_CUDA_SM90 EF_CUDA_VIRTUAL_SM(EF_CUDA_SM90)"
	.elftype	@"ET_EXEC"


//--------------------- .nv.info                  --------------------------
	.section	.nv.info,"",@"SHT_CUDA_INFO"
	.align	4


	//----- nvinfo : EIATTR_REGCOUNT
	.align		4
        /*0000*/ 	.byte	0x04, 0x2f
        /*0002*/ 	.short	(.L_1 - .L_0)
	.align		4
.L_0:
        /*0004*/ 	.word	index@(triton_poi_fused_constant_pad_nd_19)
        /*0008*/ 	.word	0x00000012


	//----- nvinfo : EIATTR_MIN_STACK_SIZE
	.align		4
.L_1:
        /*000c*/ 	.byte	0x04, 0x12
        /*000e*/ 	.short	(.L_3 - .L_2)
	.align		4
.L_2:
        /*0010*/ 	.word	index@(triton_poi_fused_constant_pad_nd_19)
        /*0014*/ 	.word	0x00000000


	//----- nvinfo : EIATTR_FRAME_SIZE
	.align		4
.L_3:
        /*0018*/ 	.byte	0x04, 0x11
        /*001a*/ 	.short	(.L_5 - .L_4)
	.align		4
.L_4:
        /*001c*/ 	.word	index@(triton_poi_fused_constant_pad_nd_19)
        /*0020*/ 	.word	0x00000000


	//----- nvinfo : EIATTR_MIN_STACK_SIZE
	.align		4
.L_5:
        /*0024*/ 	.byte	0x04, 0x12
        /*0026*/ 	.short	(.L_7 - .L_6)
	.align		4
.L_6:
        /*0028*/ 	.word	index@(triton_poi_fused_constant_pad_nd_19)
        /*002c*/ 	.word	0x00000000
.L_7:


//--------------------- .nv.info.triton_poi_fused_constant_pad_nd_19 --------------------------
	.section	.nv.info.triton_poi_fused_constant_pad_nd_19,"",@"SHT_CUDA_INFO"
	.sectionflags	@""
	.align	4


	//----- nvinfo : EIATTR_CUDA_API_VERSION
	.align		4
        /*0000*/ 	.byte	0x04, 0x37
        /*0002*/ 	.short	(.L_9 - .L_8)
.L_8:
        /*0004*/ 	.word	0x0000007c


	//----- nvinfo : EIATTR_KPARAM_INFO
	.align		4
.L_9:
        /*0008*/ 	.byte	0x04, 0x17
        /*000a*/ 	.short	(.L_11 - .L_10)
.L_10:
        /*000c*/ 	.word	0x00000000
        /*0010*/ 	.short	0x0002
        /*0012*/ 	.short	0x0010
        /*0014*/ 	.byte	0x00, 0xf0, 0x11, 0x00


	//----- nvinfo : EIATTR_KPARAM_INFO
	.align		4
.L_11:
        /*0018*/ 	.byte	0x04, 0x17
        /*001a*/ 	.short	(.L_13 - .L_12)
.L_12:
        /*001c*/ 	.word	0x00000000
        /*0020*/ 	.short	0x0001
        /*0022*/ 	.short	0x0008
        /*0024*/ 	.byte	0x00, 0xf4, 0x21, 0x00


	//----- nvinfo : EIATTR_KPARAM_INFO
	.align		4
.L_13:
        /*0028*/ 	.byte	0x04, 0x17
        /*002a*/ 	.short	(.L_15 - .L_14)
.L_14:
        /*002c*/ 	.word	0x00000000
        /*0030*/ 	.short	0x0000
        /*0032*/ 	.short	0x0000
        /*0034*/ 	.byte	0x00, 0xf4, 0x21, 0x00


	//----- nvinfo : EIATTR_SPARSE_MMA_MASK
	.align		4
.L_15:
        /*0038*/ 	.byte	0x03, 0x50
        /*003a*/ 	.short	0x0000


	//----- nvinfo : EIATTR_MAXREG_COUNT
	.align		4
        /*003c*/ 	.byte	0x03, 0x1b
        /*003e*/ 	.short	0x00ff


	//----- nvinfo : EIATTR_EXIT_INSTR_OFFSETS
	.align		4
        /*0040*/ 	.byte	0x04, 0x1c
        /*0042*/ 	.short	(.L_17 - .L_16)


	//   ....[0]....
.L_16:
        /*0044*/ 	.word	0x00000310


	//----- nvinfo : EIATTR_REQNTID
	.align		4
.L_17:
        /*0048*/ 	.byte	0x04, 0x10
        /*004a*/ 	.short	(.L_19 - .L_18)
.L_18:
        /*004c*/ 	.word	0x00000080
        /*0050*/ 	.word	0x00000001
        /*0054*/ 	.word	0x00000001


	//----- nvinfo : EIATTR_CBANK_PARAM_SIZE
	.align		4
.L_19:
        /*0058*/ 	.byte	0x03, 0x19
        /*005a*/ 	.short	0x0014


	//----- nvinfo : EIATTR_PARAM_CBANK
	.align		4
        /*005c*/ 	.byte	0x04, 0x0a
        /*005e*/ 	.short	(.L_21 - .L_20)
	.align		4
.L_20:
        /*0060*/ 	.word	index@(.nv.constant0.triton_poi_fused_constant_pad_nd_19)
        /*0064*/ 	.short	0x0210
        /*0066*/ 	.short	0x0014


	//----- nvinfo : EIATTR_SW_WAR
	.align		4
.L_21:
        /*0068*/ 	.byte	0x04, 0x36
        /*006a*/ 	.short	(.L_23 - .L_22)
.L_22:
        /*006c*/ 	.word	0x00000008
.L_23:


//--------------------- .nv.callgraph             --------------------------
	.section	.nv.callgraph,"",@"SHT_CUDA_CALLGRAPH"
	.align	4
	.sectionentsize	8
	.align		4
        /*0000*/ 	.word	0x00000000
	.align		4
        /*0004*/ 	.word	0xffffffff
	.align		4
        /*0008*/ 	.word	0x00000000
	.align		4
        /*000c*/ 	.word	0xfffffffe
	.align		4
        /*0010*/ 	.word	0x00000000
	.align		4
        /*0014*/ 	.word	0xfffffffd
	.align		4
        /*0018*/ 	.word	0x00000000
	.align		4
        /*001c*/ 	.word	0xfffffffc


//--------------------- .text.triton_poi_fused_constant_pad_nd_19 --------------------------
	.section	.text.triton_poi_fused_constant_pad_nd_19,"ax",@progbits
	.align	128
        .global         triton_poi_fused_constant_pad_nd_19
        .type           triton_poi_fused_constant_pad_nd_19,@function
        .size           triton_poi_fused_constant_pad_nd_19,(.L_x_1 - triton_poi_fused_constant_pad_nd_19)
        .other          triton_poi_fused_constant_pad_nd_19,@"STO_CUDA_ENTRY STV_DEFAULT"
triton_poi_fused_constant_pad_nd_19:
.text.triton_poi_fused_constant_pad_nd_19:
[----:B------:R-:W-:Y:S01]  /*0000*/  LDC R1, c[0x0][0x28] ;  /* 0x00000a00ff017b82 */ /* 0x000fe20000000800 */
[----:B------:R-:W1:Y:S01]  /*0010*/  S2R R3, SR_TID.X ;  /* 0x0000000000037919 */ /* 0x000e620000002100 */
[----:B------:R-:W-:Y:S01]  /*0020*/  ULDC.64 UR4, c[0x0][0x210] ;  /* 0x0000840000047ab9 */ /* 0x000fe20000000a00 */
[----:B------:R-:W2:Y:S01]  /*0030*/  S2R R7, SR_CTAID.X ;  /* 0x0000000000077919 */ /* 0x000ea20000002500 */
[----:B-1----:R-:W-:Y:S02]  /*0040*/  IMAD.SHL.U32 R3, R3, 0x4, RZ ;  /* 0x0000000403037824 */ /* 0x002fe400078e00ff */
[----:B--2---:R-:W-:Y:S01]  /*0050*/  IMAD.SHL.U32 R2, R7, 0x200, RZ ;  /* 0x0000020007027824 */ /* 0x004fe200078e00ff */
[----:B------:R-:W-:-:S04]  /*0060*/  SHF.R.S32.HI R8, RZ, 0x16, R7 ;  /* 0x00000016ff087819 */ /* 0x000fc80000011407 */
[----:B------:R-:W-:-:S04]  /*0070*/  LOP3.LUT R0, R2, 0x1fc, R3, 0xf8, !PT ;  /* 0x000001fc02007812 */ /* 0x000fc800078ef803 */
[----:B------:R-:W-:Y:S01]  /*0080*/  SHF.R.S32.HI R3, RZ, 0x2, R0 ;  /* 0x00000002ff037819 */ /* 0x000fe20000011400 */
[----:B------:R-:W-:-:S04]  /*0090*/  IMAD.HI R5, R0, 0x2aaaaaab, RZ ;  /* 0x2aaaaaab00057827 */ /* 0x000fc800078e02ff */
[----:B------:R-:W-:Y:S01]  /*00a0*/  IMAD.HI R4, R3, 0x55555556, RZ ;  /* 0x5555555603047827 */ /* 0x000fe200078e02ff */
[----:B------:R-:W-:-:S04]  /*00b0*/  SHF.R.U32.HI R6, RZ, 0x1, R5 ;  /* 0x00000001ff067819 */ /* 0x000fc80000011605 */
[----:B------:R-:W-:Y:S02]  /*00c0*/  LEA.HI R4, R4, R4, RZ, 0x1 ;  /* 0x0000000404047211 */ /* 0x000fe400078f08ff */
[----:B------:R-:W-:Y:S02]  /*00d0*/  LEA.HI R7, R5, R6, RZ, 0x1 ;  /* 0x0000000605077211 */ /* 0x000fe400078f08ff */
[----:B------:R-:W-:Y:S01]  /*00e0*/  SGXT R6, R8, 0x1 ;  /* 0x000000010806781a */ /* 0x000fe20000000200 */
[----:B------:R-:W-:Y:S02]  /*00f0*/  IMAD R5, R4, -0x3, R3 ;  /* 0xfffffffd04057824 */ /* 0x000fe400078e0203 */
[----:B------:R-:W-:Y:S02]  /*0100*/  VIADD R3, R2, 0x1 ;  /* 0x0000000102037836 */ /* 0x000fe40000000000 */
[----:B------:R-:W-:Y:S02]  /*0110*/  IMAD.SHL.U32 R8, R7, 0x4, RZ ;  /* 0x0000000407087824 */ /* 0x000fe400078e00ff */
[----:B------:R-:W-:-:S02]  /*0120*/  IMAD.SHL.U32 R7, R5, 0x2, RZ ;  /* 0x0000000205077824 */ /* 0x000fc400078e00ff */
[----:B------:R-:W-:Y:S01]  /*0130*/  VIADD R4, R2, 0x2 ;  /* 0x0000000202047836 */ /* 0x000fe20000000000 */
[----:B------:R-:W-:Y:S02]  /*0140*/  LEA.HI R2, R6, R3, RZ, 0x2 ;  /* 0x0000000306027211 */ /* 0x000fe400078f10ff */
[----:B------:R-:W-:Y:S02]  /*0150*/  SHF.R.S32.HI R10, RZ, 0x1f, R8 ;  /* 0x0000001fff0a7819 */ /* 0x000fe40000011408 */
[----:B------:R-:W-:Y:S02]  /*0160*/  IADD3 R9, P0, R7, R8, RZ ;  /* 0x0000000807097210 */ /* 0x000fe40007f1e0ff */
[----:B------:R-:W-:Y:S02]  /*0170*/  LOP3.LUT R2, R2, 0xfffffe04, RZ, 0xc0, !PT ;  /* 0xfffffe0402027812 */ /* 0x000fe400078ec0ff */
[----:B------:R-:W-:Y:S02]  /*0180*/  LEA.HI R6, R6, R4, RZ, 0x2 ;  /* 0x0000000406067211 */ /* 0x000fe400078f10ff */
[----:B------:R-:W-:Y:S01]  /*0190*/  LEA.HI.X.SX32 R10, R7, R10, 0x1, P0 ;  /* 0x0000000a070a7211 */ /* 0x000fe200000f0eff */
[----:B------:R-:W-:Y:S01]  /*01a0*/  IMAD.IADD R7, R3, 0x1, -R2 ;  /* 0x0000000103077824 */ /* 0x000fe200078e0a02 */
[----:B------:R-:W-:-:S02]  /*01b0*/  LEA R8, P1, R9, UR4, 0x2 ;  /* 0x0000000409087c11 */ /* 0x000fc4000f8210ff */
[----:B------:R-:W-:Y:S02]  /*01c0*/  LOP3.LUT R3, R6, 0xfffffe04, RZ, 0xc0, !PT ;  /* 0xfffffe0406037812 */ /* 0x000fe400078ec0ff */
[----:B------:R-:W-:Y:S02]  /*01d0*/  ISETP.GT.AND P0, PT, R5, RZ, PT ;  /* 0x000000ff0500720c */ /* 0x000fe40003f04270 */
[----:B------:R-:W-:Y:S01]  /*01e0*/  LEA.HI.X R5, R9, UR5, R10, 0x2, P1 ;  /* 0x0000000509057c11 */ /* 0x000fe200088f140a */
[----:B------:R-:W-:Y:S01]  /*01f0*/  IMAD.IADD R9, R4, 0x1, -R3 ;  /* 0x0000000104097824 */ /* 0x000fe200078e0a03 */
[----:B------:R-:W-:Y:S01]  /*0200*/  IADD3 R2, P2, R8, -0xc, RZ ;  /* 0xfffffff408027810 */ /* 0x000fe20007f5e0ff */
[----:B------:R-:W-:Y:S01]  /*0210*/  ULDC.64 UR4, c[0x0][0x208] ;  /* 0x0000820000047ab9 */ /* 0x000fe20000000a00 */
[----:B------:R-:W-:Y:S02]  /*0220*/  ISETP.EQ.AND P1, PT, R7, 0x1, P0 ;  /* 0x000000010700780c */ /* 0x000fe40000722270 */
[----:B------:R-:W-:-:S02]  /*0230*/  IADD3.X R3, R5, -0x1, RZ, P2, !PT ;  /* 0xffffffff05037810 */ /* 0x000fc400017fe4ff */
[----:B------:R-:W-:Y:S01]  /*0240*/  ISETP.EQ.AND P0, PT, R9, 0x2, P0 ;  /* 0x000000020900780c */ /* 0x000fe20000702270 */
[--C-:B------:R-:W-:Y:S02]  /*0250*/  IMAD.WIDE R4, R7, 0x4, R2.reuse ;  /* 0x0000000407047825 */ /* 0x100fe400078e0202 */
[----:B------:R-:W1:Y:S02]  /*0260*/  LDC.64 R6, c[0x0][0x218] ;  /* 0x00008600ff067b82 */ /* 0x000e640000000a00 */
[----:B------:R-:W-:Y:S01]  /*0270*/  IMAD.WIDE R2, R9, 0x4, R2 ;  /* 0x0000000409027825 */ /* 0x000fe200078e0202 */
[----:B------:R-:W-:-:S06]  /*0280*/  CS2R R8, SRZ ;  /* 0x0000000000087805 */ /* 0x000fcc000001ff00 */
[----:B------:R-:W2:Y:S04]  /*0290*/  @P1 LDG.E R8, desc[UR4][R4.64] ;  /* 0x0000000404081981 */ /* 0x000ea8000c1e1900 */
[----:B------:R-:W3:Y:S01]  /*02a0*/  @P0 LDG.E R9, desc[UR4][R2.64] ;  /* 0x0000000402090981 */ /* 0x000ee2000c1e1900 */
[----:B------:R-:W-:Y:S02]  /*02b0*/  IMAD.MOV.U32 R12, RZ, RZ, RZ ;  /* 0x000000ffff0c7224 */ /* 0x000fe400078e00ff */
[----:B------:R-:W-:Y:S02]  /*02c0*/  IMAD.MOV.U32 R15, RZ, RZ, RZ ;  /* 0x000000ffff0f7224 */ /* 0x000fe400078e00ff */
[----:B-1----:R-:W-:Y:S01]  /*02d0*/  IMAD.WIDE R6, R0, 0x4, R6 ;  /* 0x0000000400067825 */ /* 0x002fe200078e0206 */
[----:B--2---:R-:W-:-:S02]  /*02e0*/  SEL R13, R8, RZ, P1 ;  /* 0x000000ff080d7207 */ /* 0x004fc40000800000 */
[----:B---3--:R-:W-:-:S05]  /*02f0*/  SEL R14, R9, RZ, P0 ;  /* 0x000000ff090e7207 */ /* 0x008fca0000000000 */
[----:B------:R-:W-:Y:S01]  /*0300*/  STG.E.128 desc[UR4][R6.64], R12 ;  /* 0x0000000c06007986 */ /* 0x000fe2000c101d04 */
[----:B------:R-:W-:Y:S05]  /*0310*/  EXIT ;  /* 0x000000000000794d */ /* 0x000fea0003800000 */
.L_x_0:
[----:B------:R-:W-:-:S00]  /*0320*/  BRA `(.L_x_0) ;  /* 0xfffffffc00fc7947 */ /* 0x000fc0000383ffff */
[----:B------:R-:W-:-:S00]  /*0330*/  NOP ;  /* 0x0000000000007918 */ /* 0x000fc00000000000 */
        /* <DEDUP_REMOVED lines=12> */
.L_x_1:


//--------------------- .nv.constant0.triton_poi_fused_constant_pad_nd_19 --------------------------
	.section	.nv.constant0.triton_poi_fused_constant_pad_nd_19,"a",@progbits
	.sectionflags	@""
	.align	4
.nv.constant0.triton_poi_fused_constant_pad_nd_19:
	.zero		548
